//
// Generated by NVIDIA NVVM Compiler
//
// Compiler Build ID: CL-36424714
// Cuda compilation tools, release 13.0, V13.0.88
// Based on NVVM 20.0.0
//

.version 9.0
.target sm_100
.address_size 64

.extern .func  (.param .b32 func_retval0) vprintf
(
	.param .b64 vprintf_param_0,
	.param .b64 vprintf_param_1
)
;
.extern .func  (.param .b64 func_retval0) malloc
(
	.param .b64 malloc_param_0
)
;
.extern .func free
(
	.param .b64 free_param_0
)
;
.global .align 1 .b8 $str[37] = {67, 111, 109, 98, 105, 110, 97, 116, 105, 111, 110, 32, 99, 111, 117, 110, 116, 32, 37, 105, 44, 32, 116, 104, 114, 101, 97, 100, 32, 110, 114, 46, 32, 37, 105, 10};

.func _Z12combi_deviceiiiPii(
	.param .b32 _Z12combi_deviceiiiPii_param_0,
	.param .b32 _Z12combi_deviceiiiPii_param_1,
	.param .b64 _Z12combi_deviceiiiPii_param_2
)
{
	.reg .pred 	%p<7>;
	.reg .b32 	%r<27>;
	.reg .b64 	%rd<3>;

	ld.param.u32 	%r13, [_Z12combi_deviceiiiPii_param_0];
	ld.param.u32 	%r14, [_Z12combi_deviceiiiPii_param_1];
	ld.param.u64 	%rd1, [_Z12combi_deviceiiiPii_param_2];
	setp.eq.s32 	%p1, %r14, 10;
	@%p1 bra 	$L__BB0_9;
	setp.gt.s32 	%p2, %r13, 9;
	@%p2 bra 	$L__BB0_8;
	add.s32 	%r1, %r14, 1;
	sub.s32 	%r15, 2, %r13;
	and.b32  	%r2, %r15, 3;
	setp.eq.s32 	%p3, %r2, 0;
	mov.u32 	%r25, %r13;
	@%p3 bra 	$L__BB0_5;
	add.s32 	%r24, %r13, 1;
	neg.s32 	%r23, %r2;
$L__BB0_4:
	.pragma "nounroll";
	mov.u32 	%r25, %r24;
	{ // callseq 0, 0
	.param .b32 param0;
	st.param.b32 	[param0], %r25;
	.param .b32 param1;
	st.param.b32 	[param1], %r1;
	.param .b64 param2;
	st.param.b64 	[param2], %rd1;
	call.uni 
	_Z12combi_deviceiiiPii, 
	(
	param0, 
	param1, 
	param2
	);
	} // callseq 0
	add.s32 	%r24, %r25, 1;
	add.s32 	%r23, %r23, 1;
	setp.ne.s32 	%p4, %r23, 0;
	@%p4 bra 	$L__BB0_4;
$L__BB0_5:
	add.s32 	%r16, %r13, -7;
	setp.lt.u32 	%p5, %r16, 3;
	@%p5 bra 	$L__BB0_8;
	add.s32 	%r26, %r25, -10;
$L__BB0_7:
	add.s32 	%r17, %r26, 14;
	add.s32 	%r18, %r26, 11;
	{ // callseq 1, 0
	.param .b32 param0;
	st.param.b32 	[param0], %r18;
	.param .b32 param1;
	st.param.b32 	[param1], %r1;
	.param .b64 param2;
	st.param.b64 	[param2], %rd1;
	call.uni 
	_Z12combi_deviceiiiPii, 
	(
	param0, 
	param1, 
	param2
	);
	} // callseq 1
	add.s32 	%r19, %r26, 12;
	{ // callseq 2, 0
	.param .b32 param0;
	st.param.b32 	[param0], %r19;
	.param .b32 param1;
	st.param.b32 	[param1], %r1;
	.param .b64 param2;
	st.param.b64 	[param2], %rd1;
	call.uni 
	_Z12combi_deviceiiiPii, 
	(
	param0, 
	param1, 
	param2
	);
	} // callseq 2
	add.s32 	%r20, %r26, 13;
	{ // callseq 3, 0
	.param .b32 param0;
	st.param.b32 	[param0], %r20;
	.param .b32 param1;
	st.param.b32 	[param1], %r1;
	.param .b64 param2;
	st.param.b64 	[param2], %rd1;
	call.uni 
	_Z12combi_deviceiiiPii, 
	(
	param0, 
	param1, 
	param2
	);
	} // callseq 3
	{ // callseq 4, 0
	.param .b32 param0;
	st.param.b32 	[param0], %r17;
	.param .b32 param1;
	st.param.b32 	[param1], %r1;
	.param .b64 param2;
	st.param.b64 	[param2], %rd1;
	call.uni 
	_Z12combi_deviceiiiPii, 
	(
	param0, 
	param1, 
	param2
	);
	} // callseq 4
	add.s32 	%r26, %r26, 4;
	setp.ne.s32 	%p6, %r26, 0;
	@%p6 bra 	$L__BB0_7;
$L__BB0_8:
	ret;
$L__BB0_9:
	cvta.to.local.u64 	%rd2, %rd1;
	ld.local.u32 	%r21, [%rd2];
	add.s32 	%r22, %r21, 1;
	st.local.u32 	[%rd2], %r22;
	bra.uni 	$L__BB0_8;

}
	// .globl	_Z12combi_kernelPii
.visible .entry _Z12combi_kernelPii(
	.param .u64 .ptr .align 1 _Z12combi_kernelPii_param_0,
	.param .u32 _Z12combi_kernelPii_param_1
)
{
	.local .align 8 .b8 	__local_depot1[16];
	.reg .b64 	%SP;
	.reg .b64 	%SPL;
	.reg .pred 	%p<2>;
	.reg .b32 	%r<14>;
	.reg .b64 	%rd<18>;

	mov.u64 	%SPL, __local_depot1;
	cvta.local.u64 	%SP, %SPL;
	add.u64 	%rd7, %SP, 0;
	add.u64 	%rd1, %SPL, 0;
	mov.b32 	%r13, 0;
	st.local.u32 	[%rd1], %r13;
	{ // callseq 5, 0
	.param .b64 param0;
	st.param.b64 	[param0], 16000;
	.param .b64 retval0;
	call.uni (retval0), 
	malloc, 
	(
	param0
	);
	ld.param.b64 	%rd8, [retval0];
	} // callseq 5
	add.s64 	%rd2, %rd8, 124;
	{ // callseq 6, 0
	.param .b64 param0;
	st.param.b64 	[param0], 160;
	.param .b64 retval0;
	call.uni (retval0), 
	malloc, 
	(
	param0
	);
	ld.param.b64 	%rd10, [retval0];
	} // callseq 6
	add.s64 	%rd17, %rd8, 64;
$L__BB1_1:
	mov.b32 	%r4, 0;
	st.u32 	[%rd17+-64], %r4;
	st.u32 	[%rd17+-60], %r4;
	st.u32 	[%rd17+-56], %r4;
	st.u32 	[%rd17+-52], %r4;
	st.u32 	[%rd17+-48], %r4;
	st.u32 	[%rd17+-44], %r4;
	st.u32 	[%rd17+-40], %r4;
	st.u32 	[%rd17+-36], %r4;
	st.u32 	[%rd17+-32], %r4;
	st.u32 	[%rd17+-28], %r4;
	st.u32 	[%rd17+-24], %r4;
	st.u32 	[%rd17+-20], %r4;
	st.u32 	[%rd17+-16], %r4;
	st.u32 	[%rd17+-12], %r4;
	st.u32 	[%rd17+-8], %r4;
	st.u32 	[%rd17+-4], %r4;
	st.u32 	[%rd17], %r4;
	st.u32 	[%rd17+4], %r4;
	st.u32 	[%rd17+8], %r4;
	st.u32 	[%rd17+12], %r4;
	st.u32 	[%rd17+16], %r4;
	st.u32 	[%rd17+20], %r4;
	st.u32 	[%rd17+24], %r4;
	st.u32 	[%rd17+28], %r4;
	st.u32 	[%rd17+32], %r4;
	st.u32 	[%rd17+36], %r4;
	st.u32 	[%rd17+40], %r4;
	st.u32 	[%rd17+44], %r4;
	st.u32 	[%rd17+48], %r4;
	st.u32 	[%rd17+52], %r4;
	st.u32 	[%rd17+56], %r4;
	st.u32 	[%rd17+60], %r4;
	add.s32 	%r13, %r13, 32;
	add.s64 	%rd17, %rd17, 128;
	setp.ne.s32 	%p1, %r13, 4000;
	@%p1 bra 	$L__BB1_1;
	mov.b32 	%r5, 0;
	st.u32 	[%rd10], %r5;
	st.u32 	[%rd10+4], %r5;
	st.u32 	[%rd10+8], %r5;
	st.u32 	[%rd10+12], %r5;
	st.u32 	[%rd10+16], %r5;
	st.u32 	[%rd10+20], %r5;
	st.u32 	[%rd10+24], %r5;
	st.u32 	[%rd10+28], %r5;
	st.u32 	[%rd10+32], %r5;
	st.u32 	[%rd10+36], %r5;
	st.u32 	[%rd10+40], %r5;
	st.u32 	[%rd10+44], %r5;
	st.u32 	[%rd10+48], %r5;
	st.u32 	[%rd10+52], %r5;
	st.u32 	[%rd10+56], %r5;
	st.u32 	[%rd10+60], %r5;
	st.u32 	[%rd10+64], %r5;
	st.u32 	[%rd10+68], %r5;
	st.u32 	[%rd10+72], %r5;
	st.u32 	[%rd10+76], %r5;
	st.u32 	[%rd10+80], %r5;
	st.u32 	[%rd10+84], %r5;
	st.u32 	[%rd10+88], %r5;
	st.u32 	[%rd10+92], %r5;
	st.u32 	[%rd10+96], %r5;
	st.u32 	[%rd10+100], %r5;
	st.u32 	[%rd10+104], %r5;
	st.u32 	[%rd10+108], %r5;
	st.u32 	[%rd10+112], %r5;
	st.u32 	[%rd10+116], %r5;
	st.u32 	[%rd10+120], %r5;
	st.u32 	[%rd10+124], %r5;
	st.u32 	[%rd10+128], %r5;
	st.u32 	[%rd10+132], %r5;
	st.u32 	[%rd10+136], %r5;
	st.u32 	[%rd10+140], %r5;
	st.u32 	[%rd10+144], %r5;
	st.u32 	[%rd10+148], %r5;
	st.u32 	[%rd10+152], %r5;
	st.u32 	[%rd10+156], %r5;
	add.u64 	%rd11, %SP, 8;
	add.u64 	%rd12, %SPL, 8;
	{ // callseq 7, 0
	.param .b32 param0;
	st.param.b32 	[param0], 0;
	.param .b32 param1;
	st.param.b32 	[param1], 0;
	.param .b64 param2;
	st.param.b64 	[param2], %rd7;
	call.uni 
	_Z12combi_deviceiiiPii, 
	(
	param0, 
	param1, 
	param2
	);
	} // callseq 7
	ld.local.u32 	%r6, [%rd1];
	mov.u32 	%r7, %ntid.x;
	mov.u32 	%r8, %ctaid.x;
	mov.u32 	%r9, %tid.x;
	mad.lo.s32 	%r10, %r8, %r7, %r9;
	st.local.v2.u32 	[%rd12], {%r6, %r10};
	mov.u64 	%rd14, $str;
	cvta.global.u64 	%rd15, %rd14;
	{ // callseq 8, 0
	.param .b64 param0;
	st.param.b64 	[param0], %rd15;
	.param .b64 param1;
	st.param.b64 	[param1], %rd11;
	.param .b32 retval0;
	call.uni (retval0), 
	vprintf, 
	(
	param0, 
	param1
	);
	ld.param.b32 	%r11, [retval0];
	} // callseq 8
	add.s64 	%rd16, %rd2, -124;
	{ // callseq 9, 0
	.param .b64 param0;
	st.param.b64 	[param0], %rd16;
	call.uni 
	free, 
	(
	param0
	);
	} // callseq 9
	{ // callseq 10, 0
	.param .b64 param0;
	st.param.b64 	[param0], %rd10;
	call.uni 
	free, 
	(
	param0
	);
	} // callseq 10
	ret;

}


// ===== COMPILED SASS (sm_100) =====

	.target	sm_100

	.elftype	@"ET_EXEC"


//--------------------- .note.nv.tkinfo           --------------------------
	.section	.note.nv.tkinfo,"",@"SHT_NOTE"
	.sectionflags	@"SHF_NOTE_NV_TKINFO"
	.tkinfo
        /*0018*/ 	.word	0x00000002
        /*0030*/ 	.string	""
        /*0030*/ 	.string	"ptxas"
        /*0030*/ 	.string	"Cuda compilation tools, release 13.0, V13.0.88"
        /*0030*/ 	.string	"Build cuda_13.0.r13.0/compiler.36424714_0"
        /*0030*/ 	.string	"-arch sm_100 -m 64 "



//--------------------- .note.nv.cuinfo           --------------------------
	.section	.note.nv.cuinfo,"",@"SHT_NOTE"
	.sectionflags	@"SHF_NOTE_NV_CUINFO"
        /*0018*/ 	.short	0x0002
        /*001a*/ 	.short	0x0064
        /*001c*/ 	.short	0x0082
	.zero		2


//--------------------- .nv.info                  --------------------------
	.section	.nv.info,"",@"SHT_CUDA_INFO"
	.align	4


	//----- nvinfo : EIATTR_REGCOUNT
	.align		4
        /*0000*/ 	.byte	0x04, 0x2f
        /*0002*/ 	.short	(.L_2 - .L_1)
	.align		4
.L_1:
        /*0004*/ 	.word	index@(_Z12combi_kernelPii)
        /*0008*/ 	.word	0x0000001b


	//----- nvinfo : EIATTR_FRAME_SIZE
	.align		4
.L_2:
        /*000c*/ 	.byte	0x04, 0x11
        /*000e*/ 	.short	(.L_4 - .L_3)
	.align		4
.L_3:
        /*0010*/ 	.word	index@($_Z12combi_kernelPii$_Z12combi_deviceiiiPii)
        /*0014*/ 	.word	0x00000010


	//----- nvinfo : EIATTR_FRAME_SIZE
	.align		4
.L_4:
        /*0018*/ 	.byte	0x04, 0x11
        /*001a*/ 	.short	(.L_6 - .L_5)
	.align		4
.L_5:
        /*001c*/ 	.word	index@(_Z12combi_kernelPii)
        /*0020*/ 	.word	0x00000010


	//----- nvinfo : EIATTR_MIN_STACK_SIZE
	.align		4
.L_6:
        /*0024*/ 	.byte	0x04, 0x12
        /*0026*/ 	.short	(.L_8 - .L_7)
	.align		4
.L_7:
        /*0028*/ 	.word	index@(_Z12combi_kernelPii)
        /*002c*/ 	.word	0x00000010
.L_8:


//--------------------- .nv.compat                --------------------------
	.section	.nv.compat,"",@"SHT_CUDA_COMPAT_INFO"
	.align	4
        /*0000*/ 	.byte	0x02, 0x09, 0x00, 0x00, 0x02, 0x02, 0x01, 0x00, 0x02, 0x05, 0x05, 0x00, 0x03, 0x07, 0x01, 0x01
        /*0010*/ 	.byte	0x02, 0x03, 0x00, 0x00, 0x02, 0x06, 0x01, 0x00, 0x04, 0x0b, 0x08, 0x00, 0x09, 0x00, 0x00, 0x00
        /*0020*/ 	.byte	0x00, 0x00, 0x00, 0x00


//--------------------- .nv.info._Z12combi_kernelPii --------------------------
	.section	.nv.info._Z12combi_kernelPii,"",@"SHT_CUDA_INFO"
	.sectionflags	@""
	.align	4


	//----- nvinfo : EIATTR_CUDA_API_VERSION
	.align		4
        /*0000*/ 	.byte	0x04, 0x37
        /*0002*/ 	.short	(.L_10 - .L_9)
.L_9:
        /*0004*/ 	.word	0x00000082


	//----- nvinfo : EIATTR_KPARAM_INFO
	.align		4
.L_10:
        /*0008*/ 	.byte	0x04, 0x17
        /*000a*/ 	.short	(.L_12 - .L_11)
.L_11:
        /*000c*/ 	.word	0x00000000
        /*0010*/ 	.short	0x0001
        /*0012*/ 	.short	0x0008
        /*0014*/ 	.byte	0x00, 0xf0, 0x11, 0x00


	//----- nvinfo : EIATTR_KPARAM_INFO
	.align		4
.L_12:
        /*0018*/ 	.byte	0x04, 0x17
        /*001a*/ 	.short	(.L_14 - .L_13)
.L_13:
        /*001c*/ 	.word	0x00000000
        /*0020*/ 	.short	0x0000
        /*0022*/ 	.short	0x0000
        /*0024*/ 	.byte	0x00, 0xf5, 0x21, 0x00


	//----- nvinfo : EIATTR_SPARSE_MMA_MASK
	.align		4
.L_14:
        /*0028*/ 	.byte	0x03, 0x50
        /*002a*/ 	.short	0x0000


	//----- nvinfo : EIATTR_MAXREG_COUNT
	.align		4
        /*002c*/ 	.byte	0x03, 0x1b
        /*002e*/ 	.short	0x00ff


	//----- nvinfo : EIATTR_EXTERNS
	.align		4
        /*0030*/ 	.byte	0x04, 0x0f
        /*0032*/ 	.short	(.L_16 - .L_15)


	//   ....[0]....
	.align		4
.L_15:
        /*0034*/ 	.word	index@(vprintf)


	//   ....[1]....
	.align		4
        /*0038*/ 	.word	index@(malloc)


	//   ....[2]....
	.align		4
        /*003c*/ 	.word	index@(free)


	//----- nvinfo : EIATTR_MERCURY_ISA_VERSION
	.align		4
.L_16:
        /*0040*/ 	.byte	0x03, 0x5f
        /*0042*/ 	.short	0x0101


	//----- nvinfo : EIATTR_VRC_CTA_INIT_COUNT
	.align		4
        /*0044*/ 	.byte	0x02, 0x4a
	.zero		1
	.zero		1


	//----- nvinfo : EIATTR_SYSCALL_OFFSETS
	.align		4
        /*0048*/ 	.byte	0x04, 0x46
        /*004a*/ 	.short	(.L_18 - .L_17)


	//   ....[0]....
.L_17:
        /*004c*/ 	.word	0x000000d0


	//   ....[1]....
        /*0050*/ 	.word	0x00000140


	//   ....[2]....
        /*0054*/ 	.word	0x000010b0


	//   ....[3]....
        /*0058*/ 	.word	0x00001110


	//   ....[4]....
        /*005c*/ 	.word	0x00001160


	//----- nvinfo : EIATTR_EXIT_INSTR_OFFSETS
	.align		4
.L_18:
        /*0060*/ 	.byte	0x04, 0x1c
        /*0062*/ 	.short	(.L_20 - .L_19)


	//   ....[0]....
.L_19:
        /*0064*/ 	.word	0x00001170


	//----- nvinfo : EIATTR_CRS_STACK_SIZE
	.align		4
.L_20:
        /*0068*/ 	.byte	0x04, 0x1e
        /*006a*/ 	.short	(.L_22 - .L_21)
.L_21:
        /*006c*/ 	.word	0x00000000


	//----- nvinfo : EIATTR_CBANK_PARAM_SIZE
	.align		4
.L_22:
        /*0070*/ 	.byte	0x03, 0x19
        /*0072*/ 	.short	0x000c


	//----- nvinfo : EIATTR_PARAM_CBANK
	.align		4
        /*0074*/ 	.byte	0x04, 0x0a
        /*0076*/ 	.short	(.L_24 - .L_23)
	.align		4
.L_23:
        /*0078*/ 	.word	index@(.nv.constant0._Z12combi_kernelPii)
        /*007c*/ 	.short	0x0380
        /*007e*/ 	.short	0x000c


	//----- nvinfo : EIATTR_SW_WAR
	.align		4
.L_24:
        /*0080*/ 	.byte	0x04, 0x36
        /*0082*/ 	.short	(.L_26 - .L_25)
.L_25:
        /*0084*/ 	.word	0x00000008
.L_26:


//--------------------- .nv.callgraph             --------------------------
	.section	.nv.callgraph,"",@"SHT_CUDA_CALLGRAPH"
	.align	4
	.sectionentsize	8
	.align		4
        /*0000*/ 	.word	0x00000000
	.align		4
        /*0004*/ 	.word	0xffffffff
	.align		4
        /*0008*/ 	.word	index@(_Z12combi_kernelPii)
	.align		4
        /*000c*/ 	.word	index@(free)
	.align		4
        /*0010*/ 	.word	index@(_Z12combi_kernelPii)
	.align		4
        /*0014*/ 	.word	index@(vprintf)
	.align		4
        /*0018*/ 	.word	index@(_Z12combi_kernelPii)
	.align		4
        /*001c*/ 	.word	index@(malloc)
	.align		4
        /*0020*/ 	.word	0x00000000
	.align		4
        /*0024*/ 	.word	0xfffffffe
	.align		4
        /*0028*/ 	.word	0x00000000
	.align		4
        /*002c*/ 	.word	0xfffffffd
	.align		4
        /*0030*/ 	.word	0x00000000
	.align		4
        /*0034*/ 	.word	0xfffffffc


//--------------------- .nv.constant4             --------------------------
	.section	.nv.constant4,"a",@progbits
	.align	8
	.align		8
.nv.constant4:
        /*0000*/ 	.dword	vprintf
	.align		8
        /*0008*/ 	.dword	malloc
	.align		8
        /*0010*/ 	.dword	free
	.align		8
        /*0018*/ 	.dword	$str


//--------------------- .text._Z12combi_kernelPii --------------------------
	.section	.text._Z12combi_kernelPii,"ax",@progbits
	.align	128
        .global         _Z12combi_kernelPii
        .type           _Z12combi_kernelPii,@function
        .size           _Z12combi_kernelPii,(.L_x_16 - _Z12combi_kernelPii)
        .other          _Z12combi_kernelPii,@"STO_CUDA_ENTRY STV_DEFAULT"
_Z12combi_kernelPii:
.text._Z12combi_kernelPii:
[----:B------:R-:W0:Y:S02]  /*0000*/  LDC R1, c[0x0][0x37c] ;  /* 0x0000df00ff017b82 */ /* 0x000e240000000800 */
[----:B0-----:R-:W-:Y:S01]  /*0010*/  VIADD R1, R1, 0xfffffff0 ;  /* 0xfffffff001017836 */ /* 0x001fe20000000000 */
[----:B------:R-:W-:Y:S01]  /*0020*/  MOV R18, 0x8 ;  /* 0x0000000800127802 */ /* 0x000fe20000000f00 */
[----:B------:R-:W0:Y:S01]  /*0030*/  LDCU UR4, c[0x0][0x2f8] ;  /* 0x00005f00ff0477ac */ /* 0x000e220008000800 */
[----:B------:R-:W-:Y:S02]  /*0040*/  IMAD.MOV.U32 R4, RZ, RZ, 0x3e80 ;  /* 0x00003e80ff047424 */ /* 0x000fe400078e00ff */
[----:B------:R1:W-:Y:S01]  /*0050*/  STL [R1], RZ ;  /* 0x000000ff01007387 */ /* 0x0003e20000100800 */
[----:B------:R1:W2:Y:S01]  /*0060*/  LDC.64 R2, c[0x4][R18] ;  /* 0x0100000012027b82 */ /* 0x0002a20000000a00 */
[----:B------:R-:W3:Y:S01]  /*0070*/  LDCU UR5, c[0x0][0x2fc] ;  /* 0x00005f80ff0577ac */ /* 0x000ee20008000800 */
[----:B------:R-:W-:-:S02]  /*0080*/  IMAD.MOV.U32 R5, RZ, RZ, RZ ;  /* 0x000000ffff057224 */ /* 0x000fc400078e00ff */
[----:B------:R-:W-:Y:S01]  /*0090*/  IMAD.MOV.U32 R22, RZ, RZ, RZ ;  /* 0x000000ffff167224 */ /* 0x000fe200078e00ff */
[----:B0-----:R-:W-:-:S05]  /*00a0*/  IADD3 R23, P0, PT, R1, UR4, RZ ;  /* 0x0000000401177c10 */ /* 0x001fca000ff1e0ff */
[----:B-1-3--:R-:W-:-:S08]  /*00b0*/  IMAD.X R17, RZ, RZ, UR5, P0 ;  /* 0x00000005ff117e24 */ /* 0x00afd000080e06ff */
[----:B------:R-:W-:-:S07]  /*00c0*/  LEPC R20, `(.L_x_0) ;  /* 0x000000001014794e */ /* 0x000fce0000000000 */
[----:B--2---:R-:W-:Y:S05]  /*00d0*/  CALL.ABS.NOINC R2 ;  /* 0x0000000002007343 */ /* 0x004fea0003c00000 */
.L_x_0:
[----:B------:R-:W0:Y:S01]  /*00e0*/  LDC.64 R18, c[0x4][R18] ;  /* 0x0100000012127b82 */ /* 0x000e220000000a00 */
[----:B------:R-:W-:Y:S02]  /*00f0*/  IMAD.MOV.U32 R16, RZ, RZ, R4 ;  /* 0x000000ffff107224 */ /* 0x000fe400078e0004 */
[----:B------:R-:W-:Y:S02]  /*0100*/  IMAD.MOV.U32 R2, RZ, RZ, R5 ;  /* 0x000000ffff027224 */ /* 0x000fe400078e0005 */
[----:B------:R-:W-:Y:S02]  /*0110*/  IMAD.MOV.U32 R4, RZ, RZ, 0xa0 ;  /* 0x000000a0ff047424 */ /* 0x000fe400078e00ff */
[----:B------:R-:W-:-:S07]  /*0120*/  IMAD.MOV.U32 R5, RZ, RZ, RZ ;  /* 0x000000ffff057224 */ /* 0x000fce00078e00ff */
[----:B------:R-:W-:-:S07]  /*0130*/  LEPC R20, `(.L_x_1) ;  /* 0x000000001014794e */ /* 0x000fce0000000000 */
[----:B0-----:R-:W-:Y:S05]  /*0140*/  CALL.ABS.NOINC R18 ;  /* 0x0000000012007343 */ /* 0x001fea0003c00000 */
.L_x_1:
[----:B------:R-:W0:Y:S01]  /*0150*/  LDC.64 R6, c[0x0][0x358] ;  /* 0x0000d600ff067b82 */ /* 0x000e220000000a00 */
[----:B------:R-:W-:Y:S01]  /*0160*/  IADD3 R0, P0, PT, R16, 0x40, RZ ;  /* 0x0000004010007810 */ /* 0x000fe20007f1e0ff */
[----:B------:R-:W-:Y:S01]  /*0170*/  BSSY.RECONVERGENT B0, `(.L_x_2) ;  /* 0x000006b000007945 */ /* 0x000fe20003800200 */
[----:B------:R-:W-:Y:S02]  /*0180*/  IMAD.MOV.U32 R18, RZ, RZ, R4 ;  /* 0x000000ffff127224 */ /* 0x000fe400078e0004 */
[----:B------:R-:W-:Y:S02]  /*0190*/  IMAD.MOV.U32 R19, RZ, RZ, R5 ;  /* 0x000000ffff137224 */ /* 0x000fe400078e0005 */
[----:B------:R-:W-:-:S07]  /*01a0*/  IMAD.X R3, RZ, RZ, R2, P0 ;  /* 0x000000ffff037224 */ /* 0x000fce00000e0602 */
.L_x_3:
[----:B------:R-:W-:Y:S01]  /*01b0*/  VIADD R22, R22, 0x20 ;  /* 0x0000002016167836 */ /* 0x000fe20000000000 */
[C---:B0-----:R-:W-:Y:S01]  /*01c0*/  R2UR UR4, R6.reuse ;  /* 0x00000000060472ca */ /* 0x041fe200000e0000 */
[----:B-1----:R-:W-:Y:S01]  /*01d0*/  IMAD.MOV.U32 R4, RZ, RZ, R0 ;  /* 0x000000ffff047224 */ /* 0x002fe200078e0000 */
[C---:B------:R-:W-:Y:S01]  /*01e0*/  R2UR UR5, R7.reuse ;  /* 0x00000000070572ca */ /* 0x040fe200000e0000 */
[----:B------:R-:W-:Y:S01]  /*01f0*/  IMAD.MOV.U32 R5, RZ, RZ, R3 ;  /* 0x000000ffff057224 */ /* 0x000fe200078e0003 */
[C---:B------:R-:W-:Y:S02]  /*0200*/  R2UR UR6, R6.reuse ;  /* 0x00000000060672ca */ /* 0x040fe400000e0000 */
[C---:B------:R-:W-:Y:S02]  /*0210*/  R2UR UR7, R7.reuse ;  /* 0x00000000070772ca */ /* 0x040fe400000e0000 */
[----:B------:R-:W-:Y:S02]  /*0220*/  R2UR UR8, R6 ;  /* 0x00000000060872ca */ /* 0x000fe400000e0000 */
[----:B------:R-:W-:-:S02]  /*0230*/  R2UR UR9, R7 ;  /* 0x00000000070972ca */ /* 0x000fc400000e0000 */
[C---:B------:R-:W-:Y:S02]  /*0240*/  R2UR UR10, R6.reuse ;  /* 0x00000000060a72ca */ /* 0x040fe400000e0000 */
[C---:B------:R-:W-:Y:S01]  /*0250*/  R2UR UR11, R7.reuse ;  /* 0x00000000070b72ca */ /* 0x040fe200000e0000 */
[----:B------:R1:W-:Y:S01]  /*0260*/  ST.E desc[UR4][R4.64+-0x40], RZ ;  /* 0xffffc0ff04007985 */ /* 0x0003e2000c101904 */
[C---:B------:R-:W-:Y:S02]  /*0270*/  R2UR UR12, R6.reuse ;  /* 0x00000000060c72ca */ /* 0x040fe400000e0000 */
[C---:B------:R-:W-:Y:S01]  /*0280*/  R2UR UR13, R7.reuse ;  /* 0x00000000070d72ca */ /* 0x040fe200000e0000 */
[----:B------:R1:W-:Y:S01]  /*0290*/  ST.E desc[UR6][R4.64+-0x3c], RZ ;  /* 0xffffc4ff04007985 */ /* 0x0003e2000c101906 */
[C---:B------:R-:W-:Y:S02]  /*02a0*/  R2UR UR14, R6.reuse ;  /* 0x00000000060e72ca */ /* 0x040fe400000e0000 */
[----:B------:R-:W-:Y:S01]  /*02b0*/  R2UR UR15, R7 ;  /* 0x00000000070f72ca */ /* 0x000fe200000e0000 */
[----:B------:R1:W-:Y:S01]  /*02c0*/  ST.E desc[UR8][R4.64+-0x38], RZ ;  /* 0xffffc8ff04007985 */ /* 0x0003e2000c101908 */
[----:B------:R-:W-:-:S02]  /*02d0*/  R2UR UR16, R6 ;  /* 0x00000000061072ca */ /* 0x000fc400000e0000 */
        /* <DEDUP_REMOVED lines=74> */
[----:B------:R-:W-:Y:S02]  /*0780*/  R2UR UR66, R6 ;  /* 0x00000000064272ca */ /* 0x000fe400000e0000 */
[----:B------:R-:W-:Y:S01]  /*0790*/  R2UR UR67, R7 ;  /* 0x00000000074372ca */ /* 0x000fe200000e0000 */
[----:B------:R1:W-:Y:S01]  /*07a0*/  ST.E desc[UR60][R4.64+0x30], RZ ;  /* 0x000030ff04007985 */ /* 0x0003e2000c10193c */
[----:B------:R-:W-:Y:S02]  /*07b0*/  ISETP.NE.AND P0, PT, R22, 0xfa0, PT ;  /* 0x00000fa01600780c */ /* 0x000fe40003f05270 */
[----:B------:R-:W-:Y:S01]  /*07c0*/  IADD3 R0, P1, PT, R4, 0x80, RZ ;  /* 0x0000008004007810 */ /* 0x000fe20007f3e0ff */
[----:B------:R1:W-:Y:S04]  /*07d0*/  ST.E desc[UR62][R4.64+0x34], RZ ;  /* 0x000034ff04007985 */ /* 0x0003e8000c10193e */
[----:B------:R1:W-:Y:S01]  /*07e0*/  ST.E desc[UR64][R4.64+0x38], RZ ;  /* 0x000038ff04007985 */ /* 0x0003e2000c101940 */
[----:B------:R-:W-:-:S03]  /*07f0*/  IMAD.X R3, RZ, RZ, R5, P1 ;  /* 0x000000ffff037224 */ /* 0x000fc600008e0605 */
[----:B------:R1:W-:Y:S02]  /*0800*/  ST.E desc[UR66][R4.64+0x3c], RZ ;  /* 0x00003cff04007985 */ /* 0x0003e4000c101942 */
[----:B------:R-:W-:Y:S05]  /*0810*/  @P0 BRA `(.L_x_3) ;  /* 0xfffffff800640947 */ /* 0x000fea000383ffff */
[----:B------:R-:W-:Y:S05]  /*0820*/  BSYNC.RECONVERGENT B0 ;  /* 0x0000000000007941 */ /* 0x000fea0003800200 */
.L_x_2:
[C---:B------:R-:W-:Y:S02]  /*0830*/  R2UR UR6, R6.reuse ;  /* 0x00000000060672ca */ /* 0x040fe400000e0000 */
[----:B-1----:R-:W-:Y:S02]  /*0840*/  CS2R R4, SRZ ;  /* 0x0000000000047805 */ /* 0x002fe4000001ff00 */
[C---:B------:R-:W-:Y:S01]  /*0850*/  R2UR UR7, R7.reuse ;  /* 0x00000000070772ca */ /* 0x040fe200000e0000 */
[----:B------:R-:W-:Y:S01]  /*0860*/  IMAD.MOV.U32 R21, RZ, RZ, 0x0 ;  /* 0x00000000ff157424 */ /* 0x000fe200078e00ff */
[C---:B------:R-:W-:Y:S02]  /*0870*/  R2UR UR76, R6.reuse ;  /* 0x00000000064c72ca */ /* 0x040fe400000e0000 */
[----:B------:R-:W-:Y:S02]  /*0880*/  R2UR UR77, R7 ;  /* 0x00000000074d72ca */ /* 0x000fe400000e0000 */
[----:B------:R-:W-:-:S02]  /*0890*/  R2UR UR74, R6 ;  /* 0x00000000064a72ca */ /* 0x000fc400000e0000 */
[C---:B------:R-:W-:Y:S02]  /*08a0*/  R2UR UR75, R7.reuse ;  /* 0x00000000074b72ca */ /* 0x040fe400000e0000 */
        /* <DEDUP_REMOVED lines=99> */
[----:B------:R-:W-:Y:S01]  /*0ee0*/  R2UR UR8, R6 ;  /* 0x00000000060872ca */ /* 0x000fe200000e0000 */
[----:B------:R-:W-:Y:S01]  /*0ef0*/  IMAD.MOV.U32 R6, RZ, RZ, R23 ;  /* 0x000000ffff067224 */ /* 0x000fe200078e0017 */
[----:B------:R-:W-:Y:S01]  /*0f00*/  R2UR UR9, R7 ;  /* 0x00000000070972ca */ /* 0x000fe200000e0000 */
[----:B------:R0:W-:Y:S01]  /*0f10*/  ST.E desc[UR14][R18.64+0x84], RZ ;  /* 0x000084ff12007985 */ /* 0x0001e2000c10190e */
[----:B------:R-:W-:Y:S01]  /*0f20*/  IADD3 R22, P0, PT, R23, 0x8, RZ ;  /* 0x0000000817167810 */ /* 0x000fe20007f1e0ff */
[--C-:B------:R-:W-:Y:S01]  /*0f30*/  IMAD.MOV.U32 R7, RZ, RZ, R17.reuse ;  /* 0x000000ffff077224 */ /* 0x100fe200078e0011 */
[----:B------:R-:W-:Y:S01]  /*0f40*/  MOV R20, 0xfd0 ;  /* 0x00000fd000147802 */ /* 0x000fe20000000f00 */
[----:B------:R0:W-:Y:S02]  /*0f50*/  ST.E desc[UR12][R18.64+0x88], RZ ;  /* 0x000088ff12007985 */ /* 0x0001e4000c10190c */
[----:B------:R-:W-:-:S02]  /*0f60*/  IMAD.X R17, RZ, RZ, R17, P0 ;  /* 0x000000ffff117224 */ /* 0x000fc400000e0611 */
[----:B------:R0:W-:Y:S04]  /*0f70*/  ST.E desc[UR10][R18.64+0x8c], RZ ;  /* 0x00008cff12007985 */ /* 0x0001e8000c10190a */
[----:B------:R0:W-:Y:S04]  /*0f80*/  ST.E desc[UR8][R18.64+0x90], RZ ;  /* 0x000090ff12007985 */ /* 0x0001e8000c101908 */
[----:B------:R0:W-:Y:S04]  /*0f90*/  ST.E desc[UR6][R18.64+0x94], RZ ;  /* 0x000094ff12007985 */ /* 0x0001e8000c101906 */
[----:B------:R0:W-:Y:S04]  /*0fa0*/  ST.E desc[UR76][R18.64+0x98], RZ ;  /* 0x000098ff12007985 */ /* 0x0001e8000c10194c */
[----:B------:R0:W-:Y:S02]  /*0fb0*/  ST.E desc[UR74][R18.64+0x9c], RZ ;  /* 0x00009cff12007985 */ /* 0x0001e4000c10194a */
[----:B0-----:R-:W-:Y:S05]  /*0fc0*/  CALL.REL.NOINC `($_Z12combi_kernelPii$_Z12combi_deviceiiiPii) ;  /* 0x00000000006c7944 */ /* 0x001fea0003c00000 */
[----:B------:R-:W2:Y:S01]  /*0fd0*/  LDL R8, [R1] ;  /* 0x0000000001087983 */ /* 0x000ea20000100800 */
[----:B------:R-:W0:Y:S01]  /*0fe0*/  LDCU UR4, c[0x0][0x360] ;  /* 0x00006c00ff0477ac */ /* 0x000e220008000800 */
[----:B------:R-:W-:Y:S01]  /*0ff0*/  MOV R0, 0x0 ;  /* 0x0000000000007802 */ /* 0x000fe20000000f00 */
[----:B------:R-:W-:Y:S01]  /*1000*/  IMAD.MOV.U32 R6, RZ, RZ, R22 ;  /* 0x000000ffff067224 */ /* 0x000fe200078e0016 */
[----:B------:R-:W0:Y:S01]  /*1010*/  S2R R9, SR_CTAID.X ;  /* 0x0000000000097919 */ /* 0x000e220000002500 */
[----:B------:R-:W-:Y:S01]  /*1020*/  IMAD.MOV.U32 R7, RZ, RZ, R17 ;  /* 0x000000ffff077224 */ /* 0x000fe200078e0011 */
[----:B------:R1:W3:Y:S01]  /*1030*/  LDC.64 R10, c[0x4][R0] ;  /* 0x01000000000a7b82 */ /* 0x0002e20000000a00 */
[----:B------:R-:W0:Y:S02]  /*1040*/  S2R R4, SR_TID.X ;  /* 0x0000000000047919 */ /* 0x000e240000002100 */
[----:B0-----:R-:W-:Y:S01]  /*1050*/  IMAD R9, R9, UR4, R4 ;  /* 0x0000000409097c24 */ /* 0x001fe2000f8e0204 */
[----:B------:R-:W0:Y:S02]  /*1060*/  LDCU.64 UR4, c[0x4][0x18] ;  /* 0x01000300ff0477ac */ /* 0x000e240008000a00 */
[----:B0-----:R-:W-:-:S02]  /*1070*/  IMAD.U32 R4, RZ, RZ, UR4 ;  /* 0x00000004ff047e24 */ /* 0x001fc4000f8e00ff */
[----:B------:R-:W-:Y:S01]  /*1080*/  IMAD.U32 R5, RZ, RZ, UR5 ;  /* 0x00000005ff057e24 */ /* 0x000fe2000f8e00ff */
[----:B--23--:R1:W-:Y:S06]  /*1090*/  STL.64 [R1+0x8], R8 ;  /* 0x0000080801007387 */ /* 0x00c3ec0000100a00 */
[----:B------:R-:W-:-:S07]  /*10a0*/  LEPC R20, `(.L_x_4) ;  /* 0x000000001014794e */ /* 0x000fce0000000000 */
[----:B-1----:R-:W-:Y:S05]  /*10b0*/  CALL.ABS.NOINC R10 ;  /* 0x000000000a007343 */ /* 0x002fea0003c00000 */
.L_x_4:
[----:B------:R-:W-:Y:S02]  /*10c0*/  MOV R17, 0x10 ;  /* 0x0000001000117802 */ /* 0x000fe40000000f00 */
[----:B------:R-:W-:Y:S02]  /*10d0*/  IADD3 R4, P0, PT, RZ, R16, RZ ;  /* 0x00000010ff047210 */ /* 0x000fe40007f1e0ff */
[----:B------:R0:W1:Y:S03]  /*10e0*/  LDC.64 R6, c[0x4][R17] ;  /* 0x0100000011067b82 */ /* 0x0000660000000a00 */
[----:B------:R-:W-:-:S08]  /*10f0*/  IMAD.X R5, RZ, RZ, R2, P0 ;  /* 0x000000ffff057224 */ /* 0x000fd000000e0602 */
[----:B------:R-:W-:-:S07]  /*1100*/  LEPC R20, `(.L_x_5) ;  /* 0x000000001014794e */ /* 0x000fce0000000000 */
[----:B01----:R-:W-:Y:S05]  /*1110*/  CALL.ABS.NOINC R6 ;  /* 0x0000000006007343 */ /* 0x003fea0003c00000 */
.L_x_5:
[----:B------:R0:W1:Y:S01]  /*1120*/  LDC.64 R2, c[0x4][R17] ;  /* 0x0100000011027b82 */ /* 0x0000620000000a00 */
[----:B------:R-:W-:Y:S02]  /*1130*/  IMAD.MOV.U32 R4, RZ, RZ, R18 ;  /* 0x000000ffff047224 */ /* 0x000fe400078e0012 */
[----:B------:R-:W-:-:S07]  /*1140*/  IMAD.MOV.U32 R5, RZ, RZ, R19 ;  /* 0x000000ffff057224 */ /* 0x000fce00078e0013 */
[----:B------:R-:W-:-:S07]  /*1150*/  LEPC R20, `(.L_x_6) ;  /* 0x000000001014794e */ /* 0x000fce0000000000 */
[----:B01----:R-:W-:Y:S05]  /*1160*/  CALL.ABS.NOINC R2 ;  /* 0x0000000002007343 */ /* 0x003fea0003c00000 */
.L_x_6:
[----:B------:R-:W-:Y:S05]  /*1170*/  EXIT ;  /* 0x000000000000794d */ /* 0x000fea0003800000 */
        .type           $_Z12combi_kernelPii$_Z12combi_deviceiiiPii,@function
        .size           $_Z12combi_kernelPii$_Z12combi_deviceiiiPii,(.L_x_16 - $_Z12combi_kernelPii$_Z12combi_deviceiiiPii)
$_Z12combi_kernelPii$_Z12combi_deviceiiiPii:
[----:B------:R-:W-:-:S05]  /*1180*/  VIADD R1, R1, 0xffffffd8 ;  /* 0xffffffd801017836 */ /* 0x000fca0000000000 */
[----:B------:R-:W-:Y:S04]  /*1190*/  STL [R1+0x1c], R22 ;  /* 0x00001c1601007387 */ /* 0x000fe80000100800 */
[----:B------:R-:W-:Y:S04]  /*11a0*/  STL [R1+0x18], R21 ;  /* 0x0000181501007387 */ /* 0x000fe80000100800 */
[----:B------:R-:W-:Y:S04]  /*11b0*/  STL [R1+0x14], R20 ;  /* 0x0000141401007387 */ /* 0x000fe80000100800 */
[----:B------:R-:W-:Y:S04]  /*11c0*/  STL [R1+0x10], R19 ;  /* 0x0000101301007387 */ /* 0x000fe80000100800 */
[----:B------:R-:W-:Y:S04]  /*11d0*/  STL [R1], R2 ;  /* 0x0000000201007387 */ /* 0x000fe80000100800 */
[----:B------:R0:W-:Y:S04]  /*11e0*/  STL [R1+0x24], R24 ;  /* 0x0000241801007387 */ /* 0x0001e80000100800 */
[----:B------:R1:W-:Y:S04]  /*11f0*/  STL [R1+0x20], R23 ;  /* 0x0000201701007387 */ /* 0x0003e80000100800 */
[----:B------:R2:W-:Y:S01]  /*1200*/  STL [R1+0xc], R18 ;  /* 0x00000c1201007387 */ /* 0x0005e20000100800 */
[----:B0-----:R-:W0:Y:S05]  /*1210*/  BMOV.32.CLEAR R24, B7 ;  /* 0x0000000007187355 */ /* 0x001e2a0000100000 */
[----:B-1----:R-:W1:Y:S05]  /*1220*/  BMOV.32.CLEAR R23, B6 ;  /* 0x0000000006177355 */ /* 0x002e6a0000100000 */
[----:B------:R-:W-:Y:S01]  /*1230*/  BSSY.RECONVERGENT B7, `(.L_x_7) ;  /* 0x000004c000077945 */ /* 0x000fe20003800200 */
[----:B------:R3:W-:Y:S01]  /*1240*/  STL [R1+0x8], R17 ;  /* 0x0000081101007387 */ /* 0x0007e20000100800 */
[----:B--2---:R-:W-:-:S03]  /*1250*/  IMAD.MOV.U32 R18, RZ, RZ, R4 ;  /* 0x000000ffff127224 */ /* 0x004fc600078e0004 */
[----:B------:R2:W-:Y:S01]  /*1260*/  STL [R1+0x4], R16 ;  /* 0x0000041001007387 */ /* 0x0005e20000100800 */
[----:B---3--:R-:W-:Y:S02]  /*1270*/  IMAD.MOV.U32 R17, RZ, RZ, R6 ;  /* 0x000000ffff117224 */ /* 0x008fe400078e0006 */
[----:B--2---:R-:W-:Y:S01]  /*1280*/  IMAD.MOV.U32 R16, RZ, RZ, R7 ;  /* 0x000000ffff107224 */ /* 0x004fe200078e0007 */
[----:B------:R-:W-:-:S13]  /*1290*/  ISETP.NE.AND P0, PT, R5, 0xa, PT ;  /* 0x0000000a0500780c */ /* 0x000fda0003f05270 */
[----:B01----:R-:W-:Y:S05]  /*12a0*/  @!P0 BRA `(.L_x_8) ;  /* 0x0000000000fc8947 */ /* 0x003fea0003800000 */
[----:B------:R-:W-:-:S13]  /*12b0*/  ISETP.GT.AND P0, PT, R18, 0x9, PT ;  /* 0x000000091200780c */ /* 0x000fda0003f04270 */
[----:B------:R-:W-:Y:S05]  /*12c0*/  @P0 BRA `(.L_x_9) ;  /* 0x0000000400080947 */ /* 0x000fea0003800000 */
[----:B------:R-:W-:Y:S01]  /*12d0*/  IADD3 R0, PT, PT, -R18, 0x2, RZ ;  /* 0x0000000212007810 */ /* 0x000fe20007ffe1ff */
[----:B------:R-:W-:Y:S01]  /*12e0*/  BSSY.RECONVERGENT B6, `(.L_x_10) ;  /* 0x0000014000067945 */ /* 0x000fe20003800200 */
[----:B------:R-:W-:Y:S02]  /*12f0*/  VIADD R2, R5, 0x1 ;  /* 0x0000000105027836 */ /* 0x000fe40000000000 */
[----:B------:R-:W-:Y:S01]  /*1300*/  LOP3.LUT P0, R0, R0, 0x3, RZ, 0xc0, !PT ;  /* 0x0000000300007812 */ /* 0x000fe2000780c0ff */
[----:B------:R-:W-:-:S12]  /*1310*/  IMAD.MOV.U32 R22, RZ, RZ, R18 ;  /* 0x000000ffff167224 */ /* 0x000fd800078e0012 */
[----:B------:R-:W-:Y:S05]  /*1320*/  @!P0 BRA `(.L_x_11) ;  /* 0x00000000003c8947 */ /* 0x000fea0003800000 */
[----:B------:R-:W-:Y:S02]  /*1330*/  IMAD.MOV R19, RZ, RZ, -R0 ;  /* 0x000000ffff137224 */ /* 0x000fe400078e0a00 */
[----:B------:R-:W-:-:S07]  /*1340*/  VIADD R4, R18, 0x1 ;  /* 0x0000000112047836 */ /* 0x000fce0000000000 */
.L_x_12:
[----:B------:R-:W-:Y:S01]  /*1350*/  VIADD R19, R19, 0x1 ;  /* 0x0000000113137836 */ /* 0x000fe20000000000 */
[----:B------:R-:W-:Y:S01]  /*1360*/  MOV R20, 0x13f0 ;  /* 0x000013f000147802 */ /* 0x000fe20000000f00 */
[----:B------:R-:W-:Y:S02]  /*1370*/  IMAD.MOV.U32 R22, RZ, RZ, R4 ;  /* 0x000000ffff167224 */ /* 0x000fe400078e0004 */
[----:B------:R-:W-:Y:S01]  /*1380*/  IMAD.MOV.U32 R5, RZ, RZ, R2 ;  /* 0x000000ffff057224 */ /* 0x000fe200078e0002 */
[----:B------:R-:W-:Y:S01]  /*1390*/  ISETP.NE.AND P0, PT, R19, RZ, PT ;  /* 0x000000ff1300720c */ /* 0x000fe20003f05270 */
[----:B------:R-:W-:Y:S02]  /*13a0*/  IMAD.MOV.U32 R6, RZ, RZ, R17 ;  /* 0x000000ffff067224 */ /* 0x000fe400078e0011 */
[----:B------:R-:W-:Y:S01]  /*13b0*/  IMAD.MOV.U32 R7, RZ, RZ, R16 ;  /* 0x000000ffff077224 */ /* 0x000fe200078e0010 */
[----:B------:R-:W-:Y:S01]  /*13c0*/  P2R R0, PR, RZ, 0x1 ;  /* 0x00000001ff007803 */ /* 0x000fe20000000000 */
[----:B------:R-:W-:-:S08]  /*13d0*/  IMAD.MOV.U32 R21, RZ, RZ, 0x0 ;  /* 0x00000000ff157424 */ /* 0x000fd000078e00ff */
[----:B------:R-:W-:Y:S05]  /*13e0*/  CALL.REL.NOINC `($_Z12combi_kernelPii$_Z12combi_deviceiiiPii) ;  /* 0xfffffffc00647944 */ /* 0x000fea0003c3ffff */
[----:B------:R-:W-:Y:S01]  /*13f0*/  ISETP.NE.AND P6, PT, R19, RZ, PT ;  /* 0x000000ff1300720c */ /* 0x000fe20003fc5270 */
[----:B------:R-:W-:-:S12]  /*1400*/  VIADD R4, R22, 0x1 ;  /* 0x0000000116047836 */ /* 0x000fd80000000000 */
[----:B------:R-:W-:Y:S05]  /*1410*/  @P6 BRA `(.L_x_12) ;  /* 0xfffffffc00cc6947 */ /* 0x000fea000383ffff */
.L_x_11:
[----:B------:R-:W-:Y:S05]  /*1420*/  BSYNC.RECONVERGENT B6 ;  /* 0x0000000000067941 */ /* 0x000fea0003800200 */
.L_x_10:
[----:B------:R-:W-:-:S05]  /*1430*/  VIADD R0, R18, 0xfffffff9 ;  /* 0xfffffff912007836 */ /* 0x000fca0000000000 */
[----:B------:R-:W-:-:S13]  /*1440*/  ISETP.GE.U32.AND P0, PT, R0, 0x3, PT ;  /* 0x000000030000780c */ /* 0x000fda0003f06070 */
[----:B------:R-:W-:Y:S05]  /*1450*/  @!P0 BRA `(.L_x_9) ;  /* 0x0000000000a48947 */ /* 0x000fea0003800000 */
[----:B------:R-:W-:Y:S01]  /*1460*/  BSSY.RECONVERGENT B6, `(.L_x_13) ;  /* 0x0000022000067945 */ /* 0x000fe20003800200 */
[----:B------:R-:W-:-:S07]  /*1470*/  VIADD R22, R22, 0xfffffff6 ;  /* 0xfffffff616167836 */ /* 0x000fce0000000000 */
.L_x_14:
[C---:B------:R-:W-:Y:S01]  /*1480*/  VIADD R18, R22.reuse, 0xe ;  /* 0x0000000e16127836 */ /* 0x040fe20000000000 */
[----:B------:R-:W-:Y:S01]  /*1490*/  MOV R20, 0x1500 ;  /* 0x0000150000147802 */ /* 0x000fe20000000f00 */
[----:B------:R-:W-:Y:S02]  /*14a0*/  VIADD R4, R22, 0xb ;  /* 0x0000000b16047836 */ /* 0x000fe40000000000 */
[----:B------:R-:W-:Y:S02]  /*14b0*/  IMAD.MOV.U32 R5, RZ, RZ, R2 ;  /* 0x000000ffff057224 */ /* 0x000fe400078e0002 */
[----:B------:R-:W-:Y:S02]  /*14c0*/  IMAD.MOV.U32 R6, RZ, RZ, R17 ;  /* 0x000000ffff067224 */ /* 0x000fe400078e0011 */
[----:B------:R-:W-:Y:S02]  /*14d0*/  IMAD.MOV.U32 R7, RZ, RZ, R16 ;  /* 0x000000ffff077224 */ /* 0x000fe400078e0010 */
[----:B------:R-:W-:-:S07]  /*14e0*/  IMAD.MOV.U32 R21, RZ, RZ, 0x0 ;  /* 0x00000000ff157424 */ /* 0x000fce00078e00ff */
[----:B------:R-:W-:Y:S05]  /*14f0*/  CALL.REL.NOINC `($_Z12combi_kernelPii$_Z12combi_deviceiiiPii) ;  /* 0xfffffffc00207944 */ /* 0x000fea0003c3ffff */
[----:B------:R-:W-:Y:S01]  /*1500*/  VIADD R4, R22, 0xc ;  /* 0x0000000c16047836 */ /* 0x000fe20000000000 */
[----:B------:R-:W-:Y:S01]  /*1510*/  MOV R20, 0x1570 ;  /* 0x0000157000147802 */ /* 0x000fe20000000f00 */
        /* <DEDUP_REMOVED lines=12> */
[----:B------:R-:W-:Y:S01]  /*15e0*/  IMAD.MOV.U32 R4, RZ, RZ, R18 ;  /* 0x000000ffff047224 */ /* 0x000fe200078e0012 */
[----:B------:R-:W-:Y:S01]  /*15f0*/  MOV R20, 0x1650 ;  /* 0x0000165000147802 */ /* 0x000fe20000000f00 */
[----:B------:R-:W-:Y:S02]  /*1600*/  IMAD.MOV.U32 R5, RZ, RZ, R2 ;  /* 0x000000ffff057224 */ /* 0x000fe400078e0002 */
[----:B------:R-:W-:Y:S02]  /*1610*/  IMAD.MOV.U32 R6, RZ, RZ, R17 ;  /* 0x000000ffff067224 */ /* 0x000fe400078e0011 */
[----:B------:R-:W-:Y:S02]  /*1620*/  IMAD.MOV.U32 R7, RZ, RZ, R16 ;  /* 0x000000ffff077224 */ /* 0x000fe400078e0010 */
[----:B------:R-:W-:-:S07]  /*1630*/  IMAD.MOV.U32 R21, RZ, RZ, 0x0 ;  /* 0x00000000ff157424 */ /* 0x000fce00078e00ff */
[----:B------:R-:W-:Y:S05]  /*1640*/  CALL.REL.NOINC `($_Z12combi_kernelPii$_Z12combi_deviceiiiPii) ;  /* 0xfffffff800cc7944 */ /* 0x000fea0003c3ffff */
[----:B------:R-:W-:-:S05]  /*1650*/  VIADD R22, R22, 0x4 ;  /* 0x0000000416167836 */ /* 0x000fca0000000000 */
[----:B------:R-:W-:-:S13]  /*1660*/  ISETP.NE.AND P0, PT, R22, RZ, PT ;  /* 0x000000ff1600720c */ /* 0x000fda0003f05270 */
[----:B------:R-:W-:Y:S05]  /*1670*/  @P0 BRA `(.L_x_14) ;  /* 0xfffffffc00800947 */ /* 0x000fea000383ffff */
[----:B------:R-:W-:Y:S05]  /*1680*/  BSYNC.RECONVERGENT B6 ;  /* 0x0000000000067941 */ /* 0x000fea0003800200 */
.L_x_13:
[----:B------:R-:W-:Y:S05]  /*1690*/  BRA `(.L_x_9) ;  /* 0x0000000000147947 */ /* 0x000fea0003800000 */
.L_x_8:
[----:B------:R-:W0:Y:S02]  /*16a0*/  LDCU UR4, c[0x0][0x2f8] ;  /* 0x00005f00ff0477ac */ /* 0x000e240008000800 */
[----:B0-----:R-:W-:-:S05]  /*16b0*/  VIADD R17, R17, -UR4 ;  /* 0x8000000411117c36 */ /* 0x001fca0008000000 */
[----:B------:R-:W2:Y:S02]  /*16c0*/  LDL R0, [R17] ;  /* 0x0000000011007983 */ /* 0x000ea40000100800 */
[----:B--2---:R-:W-:-:S05]  /*16d0*/  VIADD R0, R0, 0x1 ;  /* 0x0000000100007836 */ /* 0x004fca0000000000 */
[----:B------:R0:W-:Y:S02]  /*16e0*/  STL [R17], R0 ;  /* 0x0000000011007387 */ /* 0x0001e40000100800 */
.L_x_9:
[----:B------:R-:W-:Y:S05]  /*16f0*/  BSYNC.RECONVERGENT B7 ;  /* 0x0000000000077941 */ /* 0x000fea0003800200 */
.L_x_7:
[----:B------:R-:W2:Y:S01]  /*1700*/  LDL R20, [R1+0x14] ;  /* 0x0000140001147983 */ /* 0x000ea20000100800 */
[----:B------:R1:W-:Y:S05]  /*1710*/  BMOV.32 B6, R23 ;  /* 0x0000001706007356 */ /* 0x0003ea0000000000 */
[----:B------:R-:W2:Y:S01]  /*1720*/  LDL R21, [R1+0x18] ;  /* 0x0000180001157983 */ /* 0x000ea20000100800 */
[----:B------:R3:W-:Y:S05]  /*1730*/  BMOV.32 B7, R24 ;  /* 0x0000001807007356 */ /* 0x0007ea0000000000 */
[----:B------:R-:W2:Y:S04]  /*1740*/  LDL R2, [R1] ;  /* 0x0000000001027983 */ /* 0x000ea80000100800 */
[----:B------:R-:W2:Y:S04]  /*1750*/  LDL R16, [R1+0x4] ;  /* 0x0000040001107983 */ /* 0x000ea80000100800 */
[----:B0-----:R-:W2:Y:S04]  /*1760*/  LDL R17, [R1+0x8] ;  /* 0x0000080001117983 */ /* 0x001ea80000100800 */
[----:B------:R-:W2:Y:S04]  /*1770*/  LDL R18, [R1+0xc] ;  /* 0x00000c0001127983 */ /* 0x000ea80000100800 */
[----:B------:R-:W2:Y:S04]  /*1780*/  LDL R19, [R1+0x10] ;  /* 0x0000100001137983 */ /* 0x000ea80000100800 */
[----:B------:R-:W2:Y:S04]  /*1790*/  LDL R22, [R1+0x1c] ;  /* 0x00001c0001167983 */ /* 0x000ea80000100800 */
[----:B-1----:R-:W2:Y:S04]  /*17a0*/  LDL R23, [R1+0x20] ;  /* 0x0000200001177983 */ /* 0x002ea80000100800 */
[----:B---3--:R0:W2:Y:S02]  /*17b0*/  LDL R24, [R1+0x24] ;  /* 0x0000240001187983 */ /* 0x0080a40000100800 */
[----:B0-----:R-:W-:Y:S01]  /*17c0*/  VIADD R1, R1, 0x28 ;  /* 0x0000002801017836 */ /* 0x001fe20000000000 */
[----:B--2---:R-:W-:Y:S06]  /*17d0*/  RET.REL.NODEC R20 `(_Z12combi_kernelPii) ;  /* 0xffffffe814087950 */ /* 0x004fec0003c3ffff */
.L_x_15:
[----:B------:R-:W-:-:S00]  /*17e0*/  BRA `(.L_x_15) ;  /* 0xfffffffc00fc7947 */ /* 0x000fc0000383ffff */
[----:B------:R-:W-:-:S00]  /*17f0*/  NOP ;  /* 0x0000000000007918 */ /* 0x000fc00000000000 */
        /* <DEDUP_REMOVED lines=8> */
.L_x_16:


//--------------------- .nv.global.init           --------------------------
	.section	.nv.global.init,"aw",@progbits
.nv.global.init:
	.type		$str,@object
	.size		$str,(.L_0 - $str)
$str:
        /*0000*/ 	.byte	0x43, 0x6f, 0x6d, 0x62, 0x69, 0x6e, 0x61, 0x74, 0x69, 0x6f, 0x6e, 0x20, 0x63, 0x6f, 0x75, 0x6e
        /*0010*/ 	.byte	0x74, 0x20, 0x25, 0x69, 0x2c, 0x20, 0x74, 0x68, 0x72, 0x65, 0x61, 0x64, 0x20, 0x6e, 0x72, 0x2e
        /*0020*/ 	.byte	0x20, 0x25, 0x69, 0x0a, 0x00
.L_0:


//--------------------- .nv.shared.reserved.0     --------------------------
	.section	.nv.shared.reserved.0,"aw",@nobits
	.weak		__nv_reservedSMEM_offset_0_alias
	.size		__nv_reservedSMEM_offset_0_alias, 0, 64
	.other		__nv_reservedSMEM_offset_0_alias,@"STO_CUDA_RESERVED_SHARED STV_DEFAULT"
__nv_reservedSMEM_offset_0_alias:
	.zero		0
	.zero		64


//--------------------- .nv.constant0._Z12combi_kernelPii --------------------------
	.section	.nv.constant0._Z12combi_kernelPii,"a",@progbits
	.sectionflags	@""
	.align	4
.nv.constant0._Z12combi_kernelPii:
	.zero		908


//--------------------- SYMBOLS --------------------------

	.type		.nv.reservedSmem.offset0,@object
	.size		.nv.reservedSmem.offset0,0x4
	.type		vprintf,@function
	.type		malloc,@function
	.type		free,@function
